	.headerflags	@"EF_CUDA_TEXMODE_UNIFIED EF_CUDA_64BIT_ADDRESS EF_CUDA_SM89 EF_CUDA_VIRTUAL_SM(EF_CUDA_SM89)"
	.elftype	@"ET_EXEC"


//--------------------- .nv.info                  --------------------------
	.section	.nv.info,"",@"SHT_CUDA_INFO"
	.align	4


	//----- nvinfo : EIATTR_REGCOUNT
	.align		4
        /*0000*/ 	.byte	0x04, 0x2f
        /*0002*/ 	.short	(.L_1 - .L_0)
	.align		4
.L_0:
        /*0004*/ 	.word	index@(triton_per_fused_add_mul_pow_reciprocal_select_sum_unsqueeze_10)
        /*0008*/ 	.word	0x00000012


	//----- nvinfo : EIATTR_FRAME_SIZE
	.align		4
.L_1:
        /*000c*/ 	.byte	0x04, 0x11
        /*000e*/ 	.short	(.L_3 - .L_2)
	.align		4
.L_2:
        /*0010*/ 	.word	index@(triton_per_fused_add_mul_pow_reciprocal_select_sum_unsqueeze_10)
        /*0014*/ 	.word	0x00000000


	//----- nvinfo : EIATTR_MIN_STACK_SIZE
	.align		4
.L_3:
        /*0018*/ 	.byte	0x04, 0x12
        /*001a*/ 	.short	(.L_5 - .L_4)
	.align		4
.L_4:
        /*001c*/ 	.word	index@(triton_per_fused_add_mul_pow_reciprocal_select_sum_unsqueeze_10)
        /*0020*/ 	.word	0x00000000
.L_5:


//--------------------- .nv.info.triton_per_fused_add_mul_pow_reciprocal_select_sum_unsqueeze_10 --------------------------
	.section	.nv.info.triton_per_fused_add_mul_pow_reciprocal_select_sum_unsqueeze_10,"",@"SHT_CUDA_INFO"
	.sectionflags	@""
	.align	4


	//----- nvinfo : EIATTR_CUDA_API_VERSION
	.align		4
        /*0000*/ 	.byte	0x04, 0x37
        /*0002*/ 	.short	(.L_7 - .L_6)
.L_6:
        /*0004*/ 	.word	0x00000080


	//----- nvinfo : EIATTR_PARAM_CBANK
	.align		4
.L_7:
        /*0008*/ 	.byte	0x04, 0x0a
        /*000a*/ 	.short	(.L_9 - .L_8)
	.align		4
.L_8:
        /*000c*/ 	.word	index@(.nv.constant0.triton_per_fused_add_mul_pow_reciprocal_select_sum_unsqueeze_10)
        /*0010*/ 	.short	0x0160
        /*0012*/ 	.short	0x0028


	//----- nvinfo : EIATTR_CBANK_PARAM_SIZE
	.align		4
.L_9:
        /*0014*/ 	.byte	0x03, 0x19
        /*0016*/ 	.short	0x0028


	//----- nvinfo : EIATTR_KPARAM_INFO
	.align		4
        /*0018*/ 	.byte	0x04, 0x17
        /*001a*/ 	.short	(.L_11 - .L_10)
.L_10:
        /*001c*/ 	.word	0x00000000
        /*0020*/ 	.short	0x0004
        /*0022*/ 	.short	0x0020
        /*0024*/ 	.byte	0x00, 0xf4, 0x21, 0x00


	//----- nvinfo : EIATTR_KPARAM_INFO
	.align		4
.L_11:
        /*0028*/ 	.byte	0x04, 0x17
        /*002a*/ 	.short	(.L_13 - .L_12)
.L_12:
        /*002c*/ 	.word	0x00000000
        /*0030*/ 	.short	0x0003
        /*0032*/ 	.short	0x0018
        /*0034*/ 	.byte	0x00, 0xf0, 0x11, 0x00


	//----- nvinfo : EIATTR_KPARAM_INFO
	.align		4
.L_13:
        /*0038*/ 	.byte	0x04, 0x17
        /*003a*/ 	.short	(.L_15 - .L_14)
.L_14:
        /*003c*/ 	.word	0x00000000
        /*0040*/ 	.short	0x0002
        /*0042*/ 	.short	0x0010
        /*0044*/ 	.byte	0x00, 0xf4, 0x21, 0x00


	//----- nvinfo : EIATTR_KPARAM_INFO
	.align		4
.L_15:
        /*0048*/ 	.byte	0x04, 0x17
        /*004a*/ 	.short	(.L_17 - .L_16)
.L_16:
        /*004c*/ 	.word	0x00000000
        /*0050*/ 	.short	0x0001
        /*0052*/ 	.short	0x0008
        /*0054*/ 	.byte	0x00, 0xf4, 0x21, 0x00


	//----- nvinfo : EIATTR_KPARAM_INFO
	.align		4
.L_17:
        /*0058*/ 	.byte	0x04, 0x17
        /*005a*/ 	.short	(.L_19 - .L_18)
.L_18:
        /*005c*/ 	.word	0x00000000
        /*0060*/ 	.short	0x0000
        /*0062*/ 	.short	0x0000
        /*0064*/ 	.byte	0x00, 0xf4, 0x21, 0x00


	//----- nvinfo : EIATTR_MAXREG_COUNT
	.align		4
.L_19:
        /*0068*/ 	.byte	0x03, 0x1b
        /*006a*/ 	.short	0x00ff


	//----- nvinfo : EIATTR_COOP_GROUP_MASK_REGIDS
	.align		4
        /*006c*/ 	.byte	0x04, 0x29
        /*006e*/ 	.short	(.L_21 - .L_20)


	//   ....[0]....
.L_20:
        /*0070*/ 	.word	0xffffffff


	//   ....[1]....
        /*0074*/ 	.word	0xffffffff


	//   ....[2]....
        /*0078*/ 	.word	0xffffffff


	//   ....[3]....
        /*007c*/ 	.word	0xffffffff


	//   ....[4]....
        /*0080*/ 	.word	0xffffffff


	//   ....[5]....
        /*0084*/ 	.word	0xffffffff


	//----- nvinfo : EIATTR_COOP_GROUP_INSTR_OFFSETS
	.align		4
.L_21:
        /*0088*/ 	.byte	0x04, 0x28
        /*008a*/ 	.short	(.L_23 - .L_22)


	//   ....[0]....
.L_22:
        /*008c*/ 	.word	0x000000c0


	//   ....[1]....
        /*0090*/ 	.word	0x000000f0


	//   ....[2]....
        /*0094*/ 	.word	0x00000110


	//   ....[3]....
        /*0098*/ 	.word	0x00000130


	//   ....[4]....
        /*009c*/ 	.word	0x00000150


	//   ....[5]....
        /*00a0*/ 	.word	0x000001d0


	//----- nvinfo : EIATTR_EXIT_INSTR_OFFSETS
	.align		4
.L_23:
        /*00a4*/ 	.byte	0x04, 0x1c
        /*00a6*/ 	.short	(.L_25 - .L_24)


	//   ....[0]....
.L_24:
        /*00a8*/ 	.word	0x00000340


	//----- nvinfo : EIATTR_REQNTID
	.align		4
.L_25:
        /*00ac*/ 	.byte	0x04, 0x10
        /*00ae*/ 	.short	(.L_27 - .L_26)
.L_26:
        /*00b0*/ 	.word	0x00000040
        /*00b4*/ 	.word	0x00000001
        /*00b8*/ 	.word	0x00000001
.L_27:


//--------------------- .nv.callgraph             --------------------------
	.section	.nv.callgraph,"",@"SHT_CUDA_CALLGRAPH"
	.align	4
	.sectionentsize	8
	.align		4
        /*0000*/ 	.word	0x00000000
	.align		4
        /*0004*/ 	.word	0xffffffff
	.align		4
        /*0008*/ 	.word	0x00000000
	.align		4
        /*000c*/ 	.word	0xfffffffe
	.align		4
        /*0010*/ 	.word	0x00000000
	.align		4
        /*0014*/ 	.word	0xfffffffd
	.align		4
        /*0018*/ 	.word	0x00000000
	.align		4
        /*001c*/ 	.word	0xfffffffc


//--------------------- .nv.rel.action            --------------------------
	.section	.nv.rel.action,"",@"SHT_CUDA_RELOCINFO"
	.align	8
	.sectionentsize	8
        /*0000*/ 	.byte	0x73, 0x00, 0x00, 0x00, 0x00, 0x00, 0x00, 0x00, 0x00, 0x00, 0x00, 0x11, 0x25, 0x00, 0x05, 0x36


//--------------------- .nv.constant0.triton_per_fused_add_mul_pow_reciprocal_select_sum_unsqueeze_10 --------------------------
	.section	.nv.constant0.triton_per_fused_add_mul_pow_reciprocal_select_sum_unsqueeze_10,"a",@progbits
	.sectionflags	@""
	.align	4
.nv.constant0.triton_per_fused_add_mul_pow_reciprocal_select_sum_unsqueeze_10:
	.zero		392


//--------------------- .text.triton_per_fused_add_mul_pow_reciprocal_select_sum_unsqueeze_10 --------------------------
	.section	.text.triton_per_fused_add_mul_pow_reciprocal_select_sum_unsqueeze_10,"ax",@progbits
	.sectionflags	@"SHF_BARRIERS=1"
	.sectioninfo	@"SHI_REGISTERS=18"
	.align	128
        .global         triton_per_fused_add_mul_pow_reciprocal_select_sum_unsqueeze_10
        .type           triton_per_fused_add_mul_pow_reciprocal_select_sum_unsqueeze_10,@function
        .size           triton_per_fused_add_mul_pow_reciprocal_select_sum_unsqueeze_10,(.L_x_1 - triton_per_fused_add_mul_pow_reciprocal_select_sum_unsqueeze_10)
        .other          triton_per_fused_add_mul_pow_reciprocal_select_sum_unsqueeze_10,@"STO_CUDA_ENTRY STV_DEFAULT"
triton_per_fused_add_mul_pow_reciprocal_select_sum_unsqueeze_10:
.text.triton_per_fused_add_mul_pow_reciprocal_select_sum_unsqueeze_10:
[----:B------:R-:W-:Y:S02]  /*0000*/  MOV R1, c[0x0][0x28] ;  /* 0x00000a0000017a02 */ /* 0x000fe40000000f00 */
[----:B------:R-:W0:Y:S01]  /*0010*/  S2R R13, SR_TID.X ;  /* 0x00000000000d7919 */ /* 0x000e220000002100 */
[----:B------:R-:W-:Y:S01]  /*0020*/  MOV R15, 0x4 ;  /* 0x00000004000f7802 */ /* 0x000fe20000000f00 */
[----:B------:R-:W-:Y:S01]  /*0030*/  ULDC.64 UR4, c[0x0][0x118] ;  /* 0x0000460000047ab9 */ /* 0x000fe20000000a00 */
[----:B0-----:R-:W-:-:S05]  /*0040*/  LOP3.LUT R4, R13, 0x3f, RZ, 0xc0, !PT ;  /* 0x0000003f0d047812 */ /* 0x001fca00078ec0ff */
[----:B------:R-:W-:-:S05]  /*0050*/  IMAD.WIDE.U32 R2, R4, R15, c[0x0][0x168] ;  /* 0x00005a0004027625 */ /* 0x000fca00078e000f */
[----:B------:R0:W2:Y:S01]  /*0060*/  LDG.E R0, [R2.64+0x400] ;  /* 0x0004000402007981 */ /* 0x0000a2000c1e1900 */
[C---:B------:R-:W-:Y:S02]  /*0070*/  LOP3.LUT P0, RZ, R13.reuse, 0x1f, RZ, 0xc0, !PT ;  /* 0x0000001f0dff7812 */ /* 0x040fe4000780c0ff */
[----:B------:R-:W-:Y:S02]  /*0080*/  ISETP.GE.AND P1, PT, R13, 0x2, PT ;  /* 0x000000020d00780c */ /* 0x000fe40003f26270 */
[----:B0-----:R-:W-:-:S04]  /*0090*/  SHF.R.U32.HI R2, RZ, 0x3, R13 ;  /* 0x00000003ff027819 */ /* 0x001fc8000001160d */
[----:B------:R-:W-:Y:S01]  /*00a0*/  LOP3.LUT R3, R2, 0x4, RZ, 0xc0, !PT ;  /* 0x0000000402037812 */ /* 0x000fe200078ec0ff */
[----:B--2---:R-:W-:-:S06]  /*00b0*/  FMUL R5, R0, R0 ;  /* 0x0000000000057220 */ /* 0x004fcc0000400000 */
[----:B------:R-:W0:Y:S02]  /*00c0*/  SHFL.BFLY PT, R5, R5, 0x10, 0x1f ;  /* 0x0e001f0005057f89 */ /* 0x000e2400000e0000 */
[----:B0-----:R-:W-:Y:S01]  /*00d0*/  FFMA R6, R0, R0, R5 ;  /* 0x0000000000067223 */ /* 0x001fe20000000005 */
[----:B------:R-:W-:-:S04]  /*00e0*/  LOP3.LUT R5, R13, 0x1, RZ, 0xc0, !PT ;  /* 0x000000010d057812 */ /* 0x000fc800078ec0ff */
[----:B------:R-:W0:Y:S02]  /*00f0*/  SHFL.BFLY PT, R7, R6, 0x8, 0x1f ;  /* 0x0d001f0006077f89 */ /* 0x000e2400000e0000 */
[----:B0-----:R-:W-:-:S05]  /*0100*/  FADD R7, R6, R7 ;  /* 0x0000000706077221 */ /* 0x001fca0000000000 */
[----:B------:R-:W0:Y:S02]  /*0110*/  SHFL.BFLY PT, R8, R7, 0x4, 0x1f ;  /* 0x0c801f0007087f89 */ /* 0x000e2400000e0000 */
[----:B0-----:R-:W-:-:S05]  /*0120*/  FADD R8, R7, R8 ;  /* 0x0000000807087221 */ /* 0x001fca0000000000 */
[----:B------:R-:W0:Y:S02]  /*0130*/  SHFL.BFLY PT, R9, R8, 0x2, 0x1f ;  /* 0x0c401f0008097f89 */ /* 0x000e2400000e0000 */
[----:B0-----:R-:W-:-:S05]  /*0140*/  FADD R9, R8, R9 ;  /* 0x0000000908097221 */ /* 0x001fca0000000000 */
[----:B------:R-:W0:Y:S02]  /*0150*/  SHFL.BFLY PT, R10, R9, 0x1, 0x1f ;  /* 0x0c201f00090a7f89 */ /* 0x000e2400000e0000 */
[----:B0-----:R-:W-:-:S05]  /*0160*/  FADD R10, R9, R10 ;  /* 0x0000000a090a7221 */ /* 0x001fca0000000000 */
[----:B------:R0:W-:Y:S04]  /*0170*/  @!P0 STS [R3], R10 ;  /* 0x0000000a03008388 */ /* 0x0001e80000000800 */
[----:B------:R-:W-:Y:S01]  /*0180*/  BAR.SYNC.DEFER_BLOCKING 0x0 ;  /* 0x0000000000007b1d */ /* 0x000fe20000010000 */
[----:B------:R-:W-:-:S04]  /*0190*/  ISETP.NE.U32.AND P0, PT, R5, 0x1, PT ;  /* 0x000000010500780c */ /* 0x000fc80003f05070 */
[----:B------:R-:W-:Y:S02]  /*01a0*/  ISETP.LT.AND P0, PT, R13, 0x2, P0 ;  /* 0x000000020d00780c */ /* 0x000fe40000701270 */
[----:B0-----:R-:W-:Y:S01]  /*01b0*/  MOV R3, 0x3e800000 ;  /* 0x3e80000000037802 */ /* 0x001fe20000000f00 */
[----:B------:R-:W0:Y:S04]  /*01c0*/  @!P1 LDS R11, [R13.X4] ;  /* 0x000000000d0b9984 */ /* 0x000e280000004800 */
[----:B0-----:R-:W0:Y:S02]  /*01d0*/  SHFL.BFLY PT, R2, R11, 0x1, 0x1f ;  /* 0x0c201f000b027f89 */ /* 0x001e2400000e0000 */
[----:B0-----:R-:W-:-:S05]  /*01e0*/  FADD R2, R11, R2 ;  /* 0x000000020b027221 */ /* 0x001fca0000000000 */
[----:B------:R-:W-:Y:S04]  /*01f0*/  @P0 STS [R13.X4], R2 ;  /* 0x000000020d000388 */ /* 0x000fe80000004800 */
[----:B------:R-:W-:Y:S06]  /*0200*/  BAR.SYNC.DEFER_BLOCKING 0x0 ;  /* 0x0000000000007b1d */ /* 0x000fec0000010000 */
[----:B------:R-:W0:Y:S02]  /*0210*/  LDS R5, [RZ] ;  /* 0x00000000ff057984 */ /* 0x000e240000000800 */
[----:B0-----:R-:W-:-:S02]  /*0220*/  FADD R6, R5, 9.9999999392252902908e-09 ;  /* 0x322bcc7705067421 */ /* 0x001fc40000000000 */
[----:B------:R-:W-:Y:S03]  /*0230*/  BAR.SYNC.DEFER_BLOCKING 0x0 ;  /* 0x0000000000007b1d */ /* 0x000fe60000010000 */
[C---:B------:R-:W-:Y:S02]  /*0240*/  FSETP.GT.AND P1, PT, |R6|.reuse, 8.50705917302346158658e+37, PT ;  /* 0x7e8000000600780b */ /* 0x040fe40003f24200 */
[----:B------:R-:W-:Y:S02]  /*0250*/  FSETP.GEU.AND P0, PT, |R6|, 1.175494350822287508e-38, PT ;  /* 0x008000000600780b */ /* 0x000fe40003f0e200 */
[----:B------:R-:W-:-:S09]  /*0260*/  FSEL R3, R3, 1, P1 ;  /* 0x3f80000003037808 */ /* 0x000fd20000800000 */
[----:B------:R-:W-:Y:S01]  /*0270*/  @P1 FMUL R6, R6, 0.25 ;  /* 0x3e80000006061820 */ /* 0x000fe20000400000 */
[C---:B------:R-:W-:Y:S01]  /*0280*/  ISETP.NE.AND P1, PT, R4.reuse, RZ, PT ;  /* 0x000000ff0400720c */ /* 0x040fe20003f25270 */
[----:B------:R-:W-:Y:S01]  /*0290*/  @!P0 FMUL R3, R3, 16777216 ;  /* 0x4b80000003038820 */ /* 0x000fe20000400000 */
[----:B------:R-:W-:Y:S01]  /*02a0*/  IMAD.WIDE.U32 R4, R4, R15, c[0x0][0x170] ;  /* 0x00005c0004047625 */ /* 0x000fe200078e000f */
[----:B------:R-:W-:-:S06]  /*02b0*/  @!P0 FMUL R6, R6, 16777216 ;  /* 0x4b80000006068820 */ /* 0x000fcc0000400000 */
[----:B------:R-:W0:Y:S04]  /*02c0*/  MUFU.RCP R6, R6 ;  /* 0x0000000600067308 */ /* 0x000e280000001000 */
[----:B------:R-:W-:Y:S01]  /*02d0*/  @!P1 MOV R2, c[0x0][0x160] ;  /* 0x0000580000029a02 */ /* 0x000fe20000000f00 */
[----:B0-----:R-:W-:Y:S01]  /*02e0*/  FMUL R7, R6, R3 ;  /* 0x0000000306077220 */ /* 0x001fe20000400000 */
[----:B------:R-:W-:-:S03]  /*02f0*/  @!P1 MOV R3, c[0x0][0x164] ;  /* 0x0000590000039a02 */ /* 0x000fc60000000f00 */
[----:B------:R-:W-:Y:S02]  /*0300*/  FADD R9, R7, R7 ;  /* 0x0000000707097221 */ /* 0x000fe40000000000 */
[----:B------:R-:W-:Y:S02]  /*0310*/  @!P1 STG.E [R2.64], R7 ;  /* 0x0000000702009986 */ /* 0x000fe4000c101904 */
[----:B------:R-:W-:-:S05]  /*0320*/  FMUL R9, R0, R9 ;  /* 0x0000000900097220 */ /* 0x000fca0000400000 */
[----:B------:R-:W-:Y:S01]  /*0330*/  STG.E [R4.64], R9 ;  /* 0x0000000904007986 */ /* 0x000fe2000c101904 */
[----:B------:R-:W-:Y:S05]  /*0340*/  EXIT ;  /* 0x000000000000794d */ /* 0x000fea0003800000 */
.L_x_0:
[----:B------:R-:W-:-:S00]  /*0350*/  BRA `(.L_x_0) ;  /* 0xfffffff000007947 */ /* 0x000fc0000383ffff */
[----:B------:R-:W-:-:S00]  /*0360*/  NOP ;  /* 0x0000000000007918 */ /* 0x000fc00000000000 */
        /* <DEDUP_REMOVED lines=9> */
.L_x_1:


//--------------------- .nv.shared.triton_per_fused_add_mul_pow_reciprocal_select_sum_unsqueeze_10 --------------------------
	.section	.nv.shared.triton_per_fused_add_mul_pow_reciprocal_select_sum_unsqueeze_10,"aw",@nobits
	.sectionflags	@""
	.align	16
